//
// Generated by NVIDIA NVVM Compiler
//
// Compiler Build ID: CL-36424714
// Cuda compilation tools, release 13.0, V13.0.88
// Based on NVVM 20.0.0
//

.version 9.0
.target sm_100
.address_size 64

	// .globl	_Z10saxpyBlocsifPKfPf

.visible .entry _Z10saxpyBlocsifPKfPf(
	.param .u32 _Z10saxpyBlocsifPKfPf_param_0,
	.param .f32 _Z10saxpyBlocsifPKfPf_param_1,
	.param .u64 .ptr .align 1 _Z10saxpyBlocsifPKfPf_param_2,
	.param .u64 .ptr .align 1 _Z10saxpyBlocsifPKfPf_param_3
)
{
	.reg .pred 	%p<2>;
	.reg .b32 	%r<3>;
	.reg .b32 	%f<5>;
	.reg .b64 	%rd<8>;

	ld.param.u32 	%r2, [_Z10saxpyBlocsifPKfPf_param_0];
	ld.param.f32 	%f1, [_Z10saxpyBlocsifPKfPf_param_1];
	ld.param.u64 	%rd1, [_Z10saxpyBlocsifPKfPf_param_2];
	ld.param.u64 	%rd2, [_Z10saxpyBlocsifPKfPf_param_3];
	mov.u32 	%r1, %ctaid.x;
	setp.ge.s32 	%p1, %r1, %r2;
	@%p1 bra 	$L__BB0_2;
	cvta.to.global.u64 	%rd3, %rd1;
	cvta.to.global.u64 	%rd4, %rd2;
	mul.wide.u32 	%rd5, %r1, 4;
	add.s64 	%rd6, %rd3, %rd5;
	ld.global.f32 	%f2, [%rd6];
	add.s64 	%rd7, %rd4, %rd5;
	ld.global.f32 	%f3, [%rd7];
	fma.rn.f32 	%f4, %f1, %f2, %f3;
	st.global.f32 	[%rd7], %f4;
$L__BB0_2:
	ret;

}
	// .globl	_Z17saxpyBlocsThreadsifPKfPf
.visible .entry _Z17saxpyBlocsThreadsifPKfPf(
	.param .u32 _Z17saxpyBlocsThreadsifPKfPf_param_0,
	.param .f32 _Z17saxpyBlocsThreadsifPKfPf_param_1,
	.param .u64 .ptr .align 1 _Z17saxpyBlocsThreadsifPKfPf_param_2,
	.param .u64 .ptr .align 1 _Z17saxpyBlocsThreadsifPKfPf_param_3
)
{
	.reg .pred 	%p<2>;
	.reg .b32 	%r<6>;
	.reg .b32 	%f<5>;
	.reg .b64 	%rd<8>;

	ld.param.u32 	%r2, [_Z17saxpyBlocsThreadsifPKfPf_param_0];
	ld.param.f32 	%f1, [_Z17saxpyBlocsThreadsifPKfPf_param_1];
	ld.param.u64 	%rd1, [_Z17saxpyBlocsThreadsifPKfPf_param_2];
	ld.param.u64 	%rd2, [_Z17saxpyBlocsThreadsifPKfPf_param_3];
	mov.u32 	%r3, %ctaid.x;
	mov.u32 	%r4, %ntid.x;
	mov.u32 	%r5, %tid.x;
	mad.lo.s32 	%r1, %r3, %r4, %r5;
	setp.ge.s32 	%p1, %r1, %r2;
	@%p1 bra 	$L__BB1_2;
	cvta.to.global.u64 	%rd3, %rd1;
	cvta.to.global.u64 	%rd4, %rd2;
	mul.wide.s32 	%rd5, %r1, 4;
	add.s64 	%rd6, %rd3, %rd5;
	ld.global.f32 	%f2, [%rd6];
	add.s64 	%rd7, %rd4, %rd5;
	ld.global.f32 	%f3, [%rd7];
	fma.rn.f32 	%f4, %f1, %f2, %f3;
	st.global.f32 	[%rd7], %f4;
$L__BB1_2:
	ret;

}
	// .globl	_Z21saxpyBlocsThreadsKopsifPKfPfi
.visible .entry _Z21saxpyBlocsThreadsKopsifPKfPfi(
	.param .u32 _Z21saxpyBlocsThreadsKopsifPKfPfi_param_0,
	.param .f32 _Z21saxpyBlocsThreadsKopsifPKfPfi_param_1,
	.param .u64 .ptr .align 1 _Z21saxpyBlocsThreadsKopsifPKfPfi_param_2,
	.param .u64 .ptr .align 1 _Z21saxpyBlocsThreadsKopsifPKfPfi_param_3,
	.param .u32 _Z21saxpyBlocsThreadsKopsifPKfPfi_param_4
)
{
	.reg .pred 	%p<3>;
	.reg .b32 	%r<14>;
	.reg .b32 	%f<5>;
	.reg .b64 	%rd<8>;

	ld.param.u32 	%r7, [_Z21saxpyBlocsThreadsKopsifPKfPfi_param_0];
	ld.param.f32 	%f1, [_Z21saxpyBlocsThreadsKopsifPKfPfi_param_1];
	ld.param.u64 	%rd3, [_Z21saxpyBlocsThreadsKopsifPKfPfi_param_2];
	ld.param.u64 	%rd4, [_Z21saxpyBlocsThreadsKopsifPKfPfi_param_3];
	ld.param.u32 	%r8, [_Z21saxpyBlocsThreadsKopsifPKfPfi_param_4];
	mov.u32 	%r9, %ctaid.x;
	mov.u32 	%r1, %ntid.x;
	mul.lo.s32 	%r10, %r9, %r1;
	mov.u32 	%r11, %tid.x;
	mad.lo.s32 	%r13, %r10, %r8, %r11;
	mad.lo.s32 	%r3, %r8, %r1, %r13;
	min.s32 	%r12, %r3, %r7;
	setp.le.s32 	%p1, %r12, %r13;
	@%p1 bra 	$L__BB2_3;
	cvta.to.global.u64 	%rd1, %rd3;
	cvta.to.global.u64 	%rd2, %rd4;
$L__BB2_2:
	mul.wide.s32 	%rd5, %r13, 4;
	add.s64 	%rd6, %rd1, %rd5;
	ld.global.f32 	%f2, [%rd6];
	add.s64 	%rd7, %rd2, %rd5;
	ld.global.f32 	%f3, [%rd7];
	fma.rn.f32 	%f4, %f1, %f2, %f3;
	st.global.f32 	[%rd7], %f4;
	add.s32 	%r13, %r13, %r1;
	setp.lt.s32 	%p2, %r13, %r12;
	@%p2 bra 	$L__BB2_2;
$L__BB2_3:
	ret;

}


// ===== COMPILED SASS (sm_100) =====

	.target	sm_100

	.elftype	@"ET_EXEC"


//--------------------- .note.nv.tkinfo           --------------------------
	.section	.note.nv.tkinfo,"",@"SHT_NOTE"
	.sectionflags	@"SHF_NOTE_NV_TKINFO"
	.tkinfo
        /*0018*/ 	.word	0x00000002
        /*0030*/ 	.string	""
        /*0030*/ 	.string	"ptxas"
        /*0030*/ 	.string	"Cuda compilation tools, release 13.0, V13.0.88"
        /*0030*/ 	.string	"Build cuda_13.0.r13.0/compiler.36424714_0"
        /*0030*/ 	.string	"-arch sm_100 -m 64 "



//--------------------- .note.nv.cuinfo           --------------------------
	.section	.note.nv.cuinfo,"",@"SHT_NOTE"
	.sectionflags	@"SHF_NOTE_NV_CUINFO"
        /*0018*/ 	.short	0x0002
        /*001a*/ 	.short	0x0064
        /*001c*/ 	.short	0x0082
	.zero		2


//--------------------- .nv.info                  --------------------------
	.section	.nv.info,"",@"SHT_CUDA_INFO"
	.align	4


	//----- nvinfo : EIATTR_REGCOUNT
	.align		4
        /*0000*/ 	.byte	0x04, 0x2f
        /*0002*/ 	.short	(.L_1 - .L_0)
	.align		4
.L_0:
        /*0004*/ 	.word	index@(_Z10saxpyBlocsifPKfPf)
        /*0008*/ 	.word	0x0000000a


	//----- nvinfo : EIATTR_FRAME_SIZE
	.align		4
.L_1:
        /*000c*/ 	.byte	0x04, 0x11
        /*000e*/ 	.short	(.L_3 - .L_2)
	.align		4
.L_2:
        /*0010*/ 	.word	index@(_Z10saxpyBlocsifPKfPf)
        /*0014*/ 	.word	0x00000000


	//----- nvinfo : EIATTR_REGCOUNT
	.align		4
.L_3:
        /*0018*/ 	.byte	0x04, 0x2f
        /*001a*/ 	.short	(.L_5 - .L_4)
	.align		4
.L_4:
        /*001c*/ 	.word	index@(_Z17saxpyBlocsThreadsifPKfPf)
        /*0020*/ 	.word	0x0000000a


	//----- nvinfo : EIATTR_FRAME_SIZE
	.align		4
.L_5:
        /*0024*/ 	.byte	0x04, 0x11
        /*0026*/ 	.short	(.L_7 - .L_6)
	.align		4
.L_6:
        /*0028*/ 	.word	index@(_Z17saxpyBlocsThreadsifPKfPf)
        /*002c*/ 	.word	0x00000000


	//----- nvinfo : EIATTR_REGCOUNT
	.align		4
.L_7:
        /*0030*/ 	.byte	0x04, 0x2f
        /*0032*/ 	.short	(.L_9 - .L_8)
	.align		4
.L_8:
        /*0034*/ 	.word	index@(_Z21saxpyBlocsThreadsKopsifPKfPfi)
        /*0038*/ 	.word	0x00000012


	//----- nvinfo : EIATTR_FRAME_SIZE
	.align		4
.L_9:
        /*003c*/ 	.byte	0x04, 0x11
        /*003e*/ 	.short	(.L_11 - .L_10)
	.align		4
.L_10:
        /*0040*/ 	.word	index@(_Z21saxpyBlocsThreadsKopsifPKfPfi)
        /*0044*/ 	.word	0x00000000


	//----- nvinfo : EIATTR_MIN_STACK_SIZE
	.align		4
.L_11:
        /*0048*/ 	.byte	0x04, 0x12
        /*004a*/ 	.short	(.L_13 - .L_12)
	.align		4
.L_12:
        /*004c*/ 	.word	index@(_Z21saxpyBlocsThreadsKopsifPKfPfi)
        /*0050*/ 	.word	0x00000000


	//----- nvinfo : EIATTR_MIN_STACK_SIZE
	.align		4
.L_13:
        /*0054*/ 	.byte	0x04, 0x12
        /*0056*/ 	.short	(.L_15 - .L_14)
	.align		4
.L_14:
        /*0058*/ 	.word	index@(_Z17saxpyBlocsThreadsifPKfPf)
        /*005c*/ 	.word	0x00000000


	//----- nvinfo : EIATTR_MIN_STACK_SIZE
	.align		4
.L_15:
        /*0060*/ 	.byte	0x04, 0x12
        /*0062*/ 	.short	(.L_17 - .L_16)
	.align		4
.L_16:
        /*0064*/ 	.word	index@(_Z10saxpyBlocsifPKfPf)
        /*0068*/ 	.word	0x00000000
.L_17:


//--------------------- .nv.compat                --------------------------
	.section	.nv.compat,"",@"SHT_CUDA_COMPAT_INFO"
	.align	4
        /*0000*/ 	.byte	0x02, 0x09, 0x00, 0x00, 0x02, 0x02, 0x01, 0x00, 0x02, 0x05, 0x05, 0x00, 0x03, 0x07, 0x01, 0x01
        /*0010*/ 	.byte	0x02, 0x03, 0x00, 0x00, 0x02, 0x06, 0x01, 0x00, 0x04, 0x0b, 0x08, 0x00, 0x09, 0x00, 0x00, 0x00
        /*0020*/ 	.byte	0x00, 0x00, 0x00, 0x00


//--------------------- .nv.info._Z21saxpyBlocsThreadsKopsifPKfPfi --------------------------
	.section	.nv.info._Z21saxpyBlocsThreadsKopsifPKfPfi,"",@"SHT_CUDA_INFO"
	.sectionflags	@""
	.align	4


	//----- nvinfo : EIATTR_CUDA_API_VERSION
	.align		4
        /*0000*/ 	.byte	0x04, 0x37
        /*0002*/ 	.short	(.L_19 - .L_18)
.L_18:
        /*0004*/ 	.word	0x00000082


	//----- nvinfo : EIATTR_KPARAM_INFO
	.align		4
.L_19:
        /*0008*/ 	.byte	0x04, 0x17
        /*000a*/ 	.short	(.L_21 - .L_20)
.L_20:
        /*000c*/ 	.word	0x00000000
        /*0010*/ 	.short	0x0004
        /*0012*/ 	.short	0x0018
        /*0014*/ 	.byte	0x00, 0xf0, 0x11, 0x00


	//----- nvinfo : EIATTR_KPARAM_INFO
	.align		4
.L_21:
        /*0018*/ 	.byte	0x04, 0x17
        /*001a*/ 	.short	(.L_23 - .L_22)
.L_22:
        /*001c*/ 	.word	0x00000000
        /*0020*/ 	.short	0x0003
        /*0022*/ 	.short	0x0010
        /*0024*/ 	.byte	0x00, 0xf5, 0x21, 0x00


	//----- nvinfo : EIATTR_KPARAM_INFO
	.align		4
.L_23:
        /*0028*/ 	.byte	0x04, 0x17
        /*002a*/ 	.short	(.L_25 - .L_24)
.L_24:
        /*002c*/ 	.word	0x00000000
        /*0030*/ 	.short	0x0002
        /*0032*/ 	.short	0x0008
        /*0034*/ 	.byte	0x00, 0xf5, 0x21, 0x00


	//----- nvinfo : EIATTR_KPARAM_INFO
	.align		4
.L_25:
        /*0038*/ 	.byte	0x04, 0x17
        /*003a*/ 	.short	(.L_27 - .L_26)
.L_26:
        /*003c*/ 	.word	0x00000000
        /*0040*/ 	.short	0x0001
        /*0042*/ 	.short	0x0004
        /*0044*/ 	.byte	0x00, 0xf0, 0x11, 0x00


	//----- nvinfo : EIATTR_KPARAM_INFO
	.align		4
.L_27:
        /*0048*/ 	.byte	0x04, 0x17
        /*004a*/ 	.short	(.L_29 - .L_28)
.L_28:
        /*004c*/ 	.word	0x00000000
        /*0050*/ 	.short	0x0000
        /*0052*/ 	.short	0x0000
        /*0054*/ 	.byte	0x00, 0xf0, 0x11, 0x00


	//----- nvinfo : EIATTR_SPARSE_MMA_MASK
	.align		4
.L_29:
        /*0058*/ 	.byte	0x03, 0x50
        /*005a*/ 	.short	0x0000


	//----- nvinfo : EIATTR_MAXREG_COUNT
	.align		4
        /*005c*/ 	.byte	0x03, 0x1b
        /*005e*/ 	.short	0x00ff


	//----- nvinfo : EIATTR_MERCURY_ISA_VERSION
	.align		4
        /*0060*/ 	.byte	0x03, 0x5f
        /*0062*/ 	.short	0x0101


	//----- nvinfo : EIATTR_VRC_CTA_INIT_COUNT
	.align		4
        /*0064*/ 	.byte	0x02, 0x4a
	.zero		1
	.zero		1


	//----- nvinfo : EIATTR_EXIT_INSTR_OFFSETS
	.align		4
        /*0068*/ 	.byte	0x04, 0x1c
        /*006a*/ 	.short	(.L_31 - .L_30)


	//   ....[0]....
.L_30:
        /*006c*/ 	.word	0x000000c0


	//   ....[1]....
        /*0070*/ 	.word	0x000001d0


	//----- nvinfo : EIATTR_CRS_STACK_SIZE
	.align		4
.L_31:
        /*0074*/ 	.byte	0x04, 0x1e
        /*0076*/ 	.short	(.L_33 - .L_32)
.L_32:
        /*0078*/ 	.word	0x00000000


	//----- nvinfo : EIATTR_CBANK_PARAM_SIZE
	.align		4
.L_33:
        /*007c*/ 	.byte	0x03, 0x19
        /*007e*/ 	.short	0x001c


	//----- nvinfo : EIATTR_PARAM_CBANK
	.align		4
        /*0080*/ 	.byte	0x04, 0x0a
        /*0082*/ 	.short	(.L_35 - .L_34)
	.align		4
.L_34:
        /*0084*/ 	.word	index@(.nv.constant0._Z21saxpyBlocsThreadsKopsifPKfPfi)
        /*0088*/ 	.short	0x0380
        /*008a*/ 	.short	0x001c


	//----- nvinfo : EIATTR_SW_WAR
	.align		4
.L_35:
        /*008c*/ 	.byte	0x04, 0x36
        /*008e*/ 	.short	(.L_37 - .L_36)
.L_36:
        /*0090*/ 	.word	0x00000008
.L_37:


//--------------------- .nv.info._Z17saxpyBlocsThreadsifPKfPf --------------------------
	.section	.nv.info._Z17saxpyBlocsThreadsifPKfPf,"",@"SHT_CUDA_INFO"
	.sectionflags	@""
	.align	4


	//----- nvinfo : EIATTR_CUDA_API_VERSION
	.align		4
        /*0000*/ 	.byte	0x04, 0x37
        /*0002*/ 	.short	(.L_39 - .L_38)
.L_38:
        /*0004*/ 	.word	0x00000082


	//----- nvinfo : EIATTR_KPARAM_INFO
	.align		4
.L_39:
        /*0008*/ 	.byte	0x04, 0x17
        /*000a*/ 	.short	(.L_41 - .L_40)
.L_40:
        /*000c*/ 	.word	0x00000000
        /*0010*/ 	.short	0x0003
        /*0012*/ 	.short	0x0010
        /*0014*/ 	.byte	0x00, 0xf5, 0x21, 0x00


	//----- nvinfo : EIATTR_KPARAM_INFO
	.align		4
.L_41:
        /*0018*/ 	.byte	0x04, 0x17
        /*001a*/ 	.short	(.L_43 - .L_42)
.L_42:
        /*001c*/ 	.word	0x00000000
        /*0020*/ 	.short	0x0002
        /*0022*/ 	.short	0x0008
        /*0024*/ 	.byte	0x00, 0xf5, 0x21, 0x00


	//----- nvinfo : EIATTR_KPARAM_INFO
	.align		4
.L_43:
        /*0028*/ 	.byte	0x04, 0x17
        /*002a*/ 	.short	(.L_45 - .L_44)
.L_44:
        /*002c*/ 	.word	0x00000000
        /*0030*/ 	.short	0x0001
        /*0032*/ 	.short	0x0004
        /*0034*/ 	.byte	0x00, 0xf0, 0x11, 0x00


	//----- nvinfo : EIATTR_KPARAM_INFO
	.align		4
.L_45:
        /*0038*/ 	.byte	0x04, 0x17
        /*003a*/ 	.short	(.L_47 - .L_46)
.L_46:
        /*003c*/ 	.word	0x00000000
        /*0040*/ 	.short	0x0000
        /*0042*/ 	.short	0x0000
        /*0044*/ 	.byte	0x00, 0xf0, 0x11, 0x00


	//----- nvinfo : EIATTR_SPARSE_MMA_MASK
	.align		4
.L_47:
        /*0048*/ 	.byte	0x03, 0x50
        /*004a*/ 	.short	0x0000


	//----- nvinfo : EIATTR_MAXREG_COUNT
	.align		4
        /*004c*/ 	.byte	0x03, 0x1b
        /*004e*/ 	.short	0x00ff


	//----- nvinfo : EIATTR_MERCURY_ISA_VERSION
	.align		4
        /*0050*/ 	.byte	0x03, 0x5f
        /*0052*/ 	.short	0x0101


	//----- nvinfo : EIATTR_VRC_CTA_INIT_COUNT
	.align		4
        /*0054*/ 	.byte	0x02, 0x4a
	.zero		1
	.zero		1


	//----- nvinfo : EIATTR_EXIT_INSTR_OFFSETS
	.align		4
        /*0058*/ 	.byte	0x04, 0x1c
        /*005a*/ 	.short	(.L_49 - .L_48)


	//   ....[0]....
.L_48:
        /*005c*/ 	.word	0x00000070


	//   ....[1]....
        /*0060*/ 	.word	0x00000120


	//----- nvinfo : EIATTR_CBANK_PARAM_SIZE
	.align		4
.L_49:
        /*0064*/ 	.byte	0x03, 0x19
        /*0066*/ 	.short	0x0018


	//----- nvinfo : EIATTR_PARAM_CBANK
	.align		4
        /*0068*/ 	.byte	0x04, 0x0a
        /*006a*/ 	.short	(.L_51 - .L_50)
	.align		4
.L_50:
        /*006c*/ 	.word	index@(.nv.constant0._Z17saxpyBlocsThreadsifPKfPf)
        /*0070*/ 	.short	0x0380
        /*0072*/ 	.short	0x0018


	//----- nvinfo : EIATTR_SW_WAR
	.align		4
.L_51:
        /*0074*/ 	.byte	0x04, 0x36
        /*0076*/ 	.short	(.L_53 - .L_52)
.L_52:
        /*0078*/ 	.word	0x00000008
.L_53:


//--------------------- .nv.info._Z10saxpyBlocsifPKfPf --------------------------
	.section	.nv.info._Z10saxpyBlocsifPKfPf,"",@"SHT_CUDA_INFO"
	.sectionflags	@""
	.align	4


	//----- nvinfo : EIATTR_CUDA_API_VERSION
	.align		4
        /*0000*/ 	.byte	0x04, 0x37
        /*0002*/ 	.short	(.L_55 - .L_54)
.L_54:
        /*0004*/ 	.word	0x00000082


	//----- nvinfo : EIATTR_KPARAM_INFO
	.align		4
.L_55:
        /*0008*/ 	.byte	0x04, 0x17
        /*000a*/ 	.short	(.L_57 - .L_56)
.L_56:
        /*000c*/ 	.word	0x00000000
        /*0010*/ 	.short	0x0003
        /*0012*/ 	.short	0x0010
        /*0014*/ 	.byte	0x00, 0xf5, 0x21, 0x00


	//----- nvinfo : EIATTR_KPARAM_INFO
	.align		4
.L_57:
        /*0018*/ 	.byte	0x04, 0x17
        /*001a*/ 	.short	(.L_59 - .L_58)
.L_58:
        /*001c*/ 	.word	0x00000000
        /*0020*/ 	.short	0x0002
        /*0022*/ 	.short	0x0008
        /*0024*/ 	.byte	0x00, 0xf5, 0x21, 0x00


	//----- nvinfo : EIATTR_KPARAM_INFO
	.align		4
.L_59:
        /*0028*/ 	.byte	0x04, 0x17
        /*002a*/ 	.short	(.L_61 - .L_60)
.L_60:
        /*002c*/ 	.word	0x00000000
        /*0030*/ 	.short	0x0001
        /*0032*/ 	.short	0x0004
        /*0034*/ 	.byte	0x00, 0xf0, 0x11, 0x00


	//----- nvinfo : EIATTR_KPARAM_INFO
	.align		4
.L_61:
        /*0038*/ 	.byte	0x04, 0x17
        /*003a*/ 	.short	(.L_63 - .L_62)
.L_62:
        /*003c*/ 	.word	0x00000000
        /*0040*/ 	.short	0x0000
        /*0042*/ 	.short	0x0000
        /*0044*/ 	.byte	0x00, 0xf0, 0x11, 0x00


	//----- nvinfo : EIATTR_SPARSE_MMA_MASK
	.align		4
.L_63:
        /*0048*/ 	.byte	0x03, 0x50
        /*004a*/ 	.short	0x0000


	//----- nvinfo : EIATTR_MAXREG_COUNT
	.align		4
        /*004c*/ 	.byte	0x03, 0x1b
        /*004e*/ 	.short	0x00ff


	//----- nvinfo : EIATTR_MERCURY_ISA_VERSION
	.align		4
        /*0050*/ 	.byte	0x03, 0x5f
        /*0052*/ 	.short	0x0101


	//----- nvinfo : EIATTR_VRC_CTA_INIT_COUNT
	.align		4
        /*0054*/ 	.byte	0x02, 0x4a
	.zero		1
	.zero		1


	//----- nvinfo : EIATTR_EXIT_INSTR_OFFSETS
	.align		4
        /*0058*/ 	.byte	0x04, 0x1c
        /*005a*/ 	.short	(.L_65 - .L_64)


	//   ....[0]....
.L_64:
        /*005c*/ 	.word	0x00000040


	//   ....[1]....
        /*0060*/ 	.word	0x000000f0


	//----- nvinfo : EIATTR_CBANK_PARAM_SIZE
	.align		4
.L_65:
        /*0064*/ 	.byte	0x03, 0x19
        /*0066*/ 	.short	0x0018


	//----- nvinfo : EIATTR_PARAM_CBANK
	.align		4
        /*0068*/ 	.byte	0x04, 0x0a
        /*006a*/ 	.short	(.L_67 - .L_66)
	.align		4
.L_66:
        /*006c*/ 	.word	index@(.nv.constant0._Z10saxpyBlocsifPKfPf)
        /*0070*/ 	.short	0x0380
        /*0072*/ 	.short	0x0018


	//----- nvinfo : EIATTR_SW_WAR
	.align		4
.L_67:
        /*0074*/ 	.byte	0x04, 0x36
        /*0076*/ 	.short	(.L_69 - .L_68)
.L_68:
        /*0078*/ 	.word	0x00000008
.L_69:


//--------------------- .nv.callgraph             --------------------------
	.section	.nv.callgraph,"",@"SHT_CUDA_CALLGRAPH"
	.align	4
	.sectionentsize	8
	.align		4
        /*0000*/ 	.word	0x00000000
	.align		4
        /*0004*/ 	.word	0xffffffff
	.align		4
        /*0008*/ 	.word	0x00000000
	.align		4
        /*000c*/ 	.word	0xfffffffe
	.align		4
        /*0010*/ 	.word	0x00000000
	.align		4
        /*0014*/ 	.word	0xfffffffd
	.align		4
        /*0018*/ 	.word	0x00000000
	.align		4
        /*001c*/ 	.word	0xfffffffc


//--------------------- .text._Z21saxpyBlocsThreadsKopsifPKfPfi --------------------------
	.section	.text._Z21saxpyBlocsThreadsKopsifPKfPfi,"ax",@progbits
	.align	128
        .global         _Z21saxpyBlocsThreadsKopsifPKfPfi
        .type           _Z21saxpyBlocsThreadsKopsifPKfPfi,@function
        .size           _Z21saxpyBlocsThreadsKopsifPKfPfi,(.L_x_4 - _Z21saxpyBlocsThreadsKopsifPKfPfi)
        .other          _Z21saxpyBlocsThreadsKopsifPKfPfi,@"STO_CUDA_ENTRY STV_DEFAULT"
_Z21saxpyBlocsThreadsKopsifPKfPfi:
.text._Z21saxpyBlocsThreadsKopsifPKfPfi:
[----:B------:R-:W-:Y:S01]  /*0000*/  LDC R1, c[0x0][0x37c] ;  /* 0x0000df00ff017b82 */ /* 0x000fe20000000800 */
[----:B------:R-:W0:Y:S07]  /*0010*/  S2R R0, SR_TID.X ;  /* 0x0000000000007919 */ /* 0x000e2e0000002100 */
[----:B------:R-:W1:Y:S01]  /*0020*/  S2UR UR4, SR_CTAID.X ;  /* 0x00000000000479c3 */ /* 0x000e620000002500 */
[----:B------:R-:W1:Y:S01]  /*0030*/  LDCU UR5, c[0x0][0x360] ;  /* 0x00006c00ff0577ac */ /* 0x000e620008000800 */
[----:B------:R-:W2:Y:S06]  /*0040*/  LDCU UR6, c[0x0][0x380] ;  /* 0x00007000ff0677ac */ /* 0x000eac0008000800 */
[----:B------:R-:W0:Y:S01]  /*0050*/  LDC R3, c[0x0][0x398] ;  /* 0x0000e600ff037b82 */ /* 0x000e220000000800 */
[----:B-1----:R-:W-:-:S06]  /*0060*/  UIMAD UR4, UR4, UR5, URZ ;  /* 0x00000005040472a4 */ /* 0x002fcc000f8e02ff */
[----:B0-----:R-:W-:-:S05]  /*0070*/  IMAD R0, R3, UR4, R0 ;  /* 0x0000000403007c24 */ /* 0x001fca000f8e0200 */
[----:B------:R-:W0:Y:S01]  /*0080*/  LDCU UR4, c[0x0][0x384] ;  /* 0x00007080ff0477ac */ /* 0x000e220008000800 */
[----:B------:R-:W-:-:S05]  /*0090*/  IMAD R2, R3, UR5, R0 ;  /* 0x0000000503027c24 */ /* 0x000fca000f8e0200 */
[----:B--2---:R-:W-:-:S04]  /*00a0*/  VIMNMX R11, PT, PT, R2, UR6, PT ;  /* 0x00000006020b7c48 */ /* 0x004fc8000bfe0100 */
[----:B------:R-:W-:-:S13]  /*00b0*/  ISETP.GT.AND P0, PT, R11, R0, PT ;  /* 0x000000000b00720c */ /* 0x000fda0003f04270 */
[----:B0-----:R-:W-:Y:S05]  /*00c0*/  @!P0 EXIT ;  /* 0x000000000000894d */ /* 0x001fea0003800000 */
[----:B------:R-:W0:Y:S08]  /*00d0*/  LDC.64 R14, c[0x0][0x358] ;  /* 0x0000d600ff0e7b82 */ /* 0x000e300000000a00 */
[----:B------:R-:W1:Y:S08]  /*00e0*/  LDC.64 R6, c[0x0][0x388] ;  /* 0x0000e200ff067b82 */ /* 0x000e700000000a00 */
[----:B------:R-:W2:Y:S02]  /*00f0*/  LDC.64 R8, c[0x0][0x390] ;  /* 0x0000e400ff087b82 */ /* 0x000ea40000000a00 */
.L_x_0:
[----:B0-----:R-:W-:Y:S01]  /*0100*/  R2UR UR6, R14 ;  /* 0x000000000e0672ca */ /* 0x001fe200000e0000 */
[----:B-1----:R-:W-:Y:S01]  /*0110*/  IMAD.WIDE R2, R0, 0x4, R6 ;  /* 0x0000000400027825 */ /* 0x002fe200078e0206 */
[C---:B------:R-:W-:Y:S02]  /*0120*/  R2UR UR7, R15.reuse ;  /* 0x000000000f0772ca */ /* 0x040fe400000e0000 */
[----:B------:R-:W-:Y:S01]  /*0130*/  R2UR UR8, R14 ;  /* 0x000000000e0872ca */ /* 0x000fe200000e0000 */
[----:B--23--:R-:W-:Y:S01]  /*0140*/  IMAD.WIDE R4, R0, 0x4, R8 ;  /* 0x0000000400047825 */ /* 0x00cfe200078e0208 */
[----:B------:R-:W-:-:S09]  /*0150*/  R2UR UR9, R15 ;  /* 0x000000000f0972ca */ /* 0x000fd200000e0000 */
[----:B------:R-:W2:Y:S04]  /*0160*/  LDG.E R2, desc[UR6][R2.64] ;  /* 0x0000000602027981 */ /* 0x000ea8000c1e1900 */
[----:B------:R-:W2:Y:S01]  /*0170*/  LDG.E R13, desc[UR8][R4.64] ;  /* 0x00000008040d7981 */ /* 0x000ea2000c1e1900 */
[----:B------:R-:W-:-:S05]  /*0180*/  VIADD R0, R0, UR5 ;  /* 0x0000000500007c36 */ /* 0x000fca0008000000 */
[----:B------:R-:W-:Y:S01]  /*0190*/  ISETP.GE.AND P0, PT, R0, R11, PT ;  /* 0x0000000b0000720c */ /* 0x000fe20003f06270 */
[----:B--2---:R-:W-:-:S05]  /*01a0*/  FFMA R13, R2, UR4, R13 ;  /* 0x00000004020d7c23 */ /* 0x004fca000800000d */
[----:B------:R3:W-:Y:S07]  /*01b0*/  STG.E desc[UR6][R4.64], R13 ;  /* 0x0000000d04007986 */ /* 0x0007ee000c101906 */
[----:B------:R-:W-:Y:S05]  /*01c0*/  @!P0 BRA `(.L_x_0) ;  /* 0xfffffffc00cc8947 */ /* 0x000fea000383ffff */
[----:B------:R-:W-:Y:S05]  /*01d0*/  EXIT ;  /* 0x000000000000794d */ /* 0x000fea0003800000 */
.L_x_1:
[----:B------:R-:W-:-:S00]  /*01e0*/  BRA `(.L_x_1) ;  /* 0xfffffffc00fc7947 */ /* 0x000fc0000383ffff */
[----:B------:R-:W-:-:S00]  /*01f0*/  NOP ;  /* 0x0000000000007918 */ /* 0x000fc00000000000 */
        /* <DEDUP_REMOVED lines=8> */
.L_x_4:


//--------------------- .text._Z17saxpyBlocsThreadsifPKfPf --------------------------
	.section	.text._Z17saxpyBlocsThreadsifPKfPf,"ax",@progbits
	.align	128
        .global         _Z17saxpyBlocsThreadsifPKfPf
        .type           _Z17saxpyBlocsThreadsifPKfPf,@function
        .size           _Z17saxpyBlocsThreadsifPKfPf,(.L_x_5 - _Z17saxpyBlocsThreadsifPKfPf)
        .other          _Z17saxpyBlocsThreadsifPKfPf,@"STO_CUDA_ENTRY STV_DEFAULT"
_Z17saxpyBlocsThreadsifPKfPf:
.text._Z17saxpyBlocsThreadsifPKfPf:
[----:B------:R-:W-:Y:S01]  /*0000*/  LDC R1, c[0x0][0x37c] ;  /* 0x0000df00ff017b82 */ /* 0x000fe20000000800 */
[----:B------:R-:W0:Y:S07]  /*0010*/  S2R R0, SR_TID.X ;  /* 0x0000000000007919 */ /* 0x000e2e0000002100 */
[----:B------:R-:W0:Y:S01]  /*0020*/  S2UR UR4, SR_CTAID.X ;  /* 0x00000000000479c3 */ /* 0x000e220000002500 */
[----:B------:R-:W1:Y:S07]  /*0030*/  LDCU UR5, c[0x0][0x380] ;  /* 0x00007000ff0577ac */ /* 0x000e6e0008000800 */
[----:B------:R-:W0:Y:S02]  /*0040*/  LDC R7, c[0x0][0x360] ;  /* 0x0000d800ff077b82 */ /* 0x000e240000000800 */
[----:B0-----:R-:W-:-:S05]  /*0050*/  IMAD R7, R7, UR4, R0 ;  /* 0x0000000407077c24 */ /* 0x001fca000f8e0200 */
[----:B-1----:R-:W-:-:S13]  /*0060*/  ISETP.GE.AND P0, PT, R7, UR5, PT ;  /* 0x0000000507007c0c */ /* 0x002fda000bf06270 */
[----:B------:R-:W-:Y:S05]  /*0070*/  @P0 EXIT ;  /* 0x000000000000094d */ /* 0x000fea0003800000 */
[----:B------:R-:W0:Y:S01]  /*0080*/  LDC.64 R2, c[0x0][0x388] ;  /* 0x0000e200ff027b82 */ /* 0x000e220000000a00 */
[----:B------:R-:W1:Y:S01]  /*0090*/  LDCU.64 UR4, c[0x0][0x358] ;  /* 0x00006b00ff0477ac */ /* 0x000e620008000a00 */
[----:B------:R-:W2:Y:S06]  /*00a0*/  LDCU UR6, c[0x0][0x384] ;  /* 0x00007080ff0677ac */ /* 0x000eac0008000800 */
[----:B------:R-:W3:Y:S01]  /*00b0*/  LDC.64 R4, c[0x0][0x390] ;  /* 0x0000e400ff047b82 */ /* 0x000ee20000000a00 */
[----:B0-----:R-:W-:-:S06]  /*00c0*/  IMAD.WIDE R2, R7, 0x4, R2 ;  /* 0x0000000407027825 */ /* 0x001fcc00078e0202 */
[----:B-1----:R-:W2:Y:S01]  /*00d0*/  LDG.E R2, desc[UR4][R2.64] ;  /* 0x0000000402027981 */ /* 0x002ea2000c1e1900 */
[----:B---3--:R-:W-:-:S05]  /*00e0*/  IMAD.WIDE R4, R7, 0x4, R4 ;  /* 0x0000000407047825 */ /* 0x008fca00078e0204 */
[----:B------:R-:W2:Y:S02]  /*00f0*/  LDG.E R7, desc[UR4][R4.64] ;  /* 0x0000000404077981 */ /* 0x000ea4000c1e1900 */
[----:B--2---:R-:W-:-:S05]  /*0100*/  FFMA R7, R2, UR6, R7 ;  /* 0x0000000602077c23 */ /* 0x004fca0008000007 */
[----:B------:R-:W-:Y:S01]  /*0110*/  STG.E desc[UR4][R4.64], R7 ;  /* 0x0000000704007986 */ /* 0x000fe2000c101904 */
[----:B------:R-:W-:Y:S05]  /*0120*/  EXIT ;  /* 0x000000000000794d */ /* 0x000fea0003800000 */
.L_x_2:
        /* <DEDUP_REMOVED lines=13> */
.L_x_5:


//--------------------- .text._Z10saxpyBlocsifPKfPf --------------------------
	.section	.text._Z10saxpyBlocsifPKfPf,"ax",@progbits
	.align	128
        .global         _Z10saxpyBlocsifPKfPf
        .type           _Z10saxpyBlocsifPKfPf,@function
        .size           _Z10saxpyBlocsifPKfPf,(.L_x_6 - _Z10saxpyBlocsifPKfPf)
        .other          _Z10saxpyBlocsifPKfPf,@"STO_CUDA_ENTRY STV_DEFAULT"
_Z10saxpyBlocsifPKfPf:
.text._Z10saxpyBlocsifPKfPf:
[----:B------:R-:W-:Y:S01]  /*0000*/  LDC R1, c[0x0][0x37c] ;  /* 0x0000df00ff017b82 */ /* 0x000fe20000000800 */
[----:B------:R-:W0:Y:S01]  /*0010*/  S2R R7, SR_CTAID.X ;  /* 0x0000000000077919 */ /* 0x000e220000002500 */
[----:B------:R-:W0:Y:S02]  /*0020*/  LDCU UR4, c[0x0][0x380] ;  /* 0x00007000ff0477ac */ /* 0x000e240008000800 */
[----:B0-----:R-:W-:-:S13]  /*0030*/  ISETP.GE.AND P0, PT, R7, UR4, PT ;  /* 0x0000000407007c0c */ /* 0x001fda000bf06270 */
[----:B------:R-:W-:Y:S05]  /*0040*/  @P0 EXIT ;  /* 0x000000000000094d */ /* 0x000fea0003800000 */
[----:B------:R-:W0:Y:S01]  /*0050*/  LDC.64 R2, c[0x0][0x388] ;  /* 0x0000e200ff027b82 */ /* 0x000e220000000a00 */
[----:B------:R-:W1:Y:S01]  /*0060*/  LDCU.64 UR4, c[0x0][0x358] ;  /* 0x00006b00ff0477ac */ /* 0x000e620008000a00 */
[----:B------:R-:W2:Y:S06]  /*0070*/  LDCU UR6, c[0x0][0x384] ;  /* 0x00007080ff0677ac */ /* 0x000eac0008000800 */
[----:B------:R-:W3:Y:S01]  /*0080*/  LDC.64 R4, c[0x0][0x390] ;  /* 0x0000e400ff047b82 */ /* 0x000ee20000000a00 */
[----:B0-----:R-:W-:-:S06]  /*0090*/  IMAD.WIDE.U32 R2, R7, 0x4, R2 ;  /* 0x0000000407027825 */ /* 0x001fcc00078e0002 */
[----:B-1----:R-:W2:Y:S01]  /*00a0*/  LDG.E R2, desc[UR4][R2.64] ;  /* 0x0000000402027981 */ /* 0x002ea2000c1e1900 */
[----:B---3--:R-:W-:-:S05]  /*00b0*/  IMAD.WIDE.U32 R4, R7, 0x4, R4 ;  /* 0x0000000407047825 */ /* 0x008fca00078e0004 */
[----:B------:R-:W2:Y:S02]  /*00c0*/  LDG.E R7, desc[UR4][R4.64] ;  /* 0x0000000404077981 */ /* 0x000ea4000c1e1900 */
[----:B--2---:R-:W-:-:S05]  /*00d0*/  FFMA R7, R2, UR6, R7 ;  /* 0x0000000602077c23 */ /* 0x004fca0008000007 */
[----:B------:R-:W-:Y:S01]  /*00e0*/  STG.E desc[UR4][R4.64], R7 ;  /* 0x0000000704007986 */ /* 0x000fe2000c101904 */
[----:B------:R-:W-:Y:S05]  /*00f0*/  EXIT ;  /* 0x000000000000794d */ /* 0x000fea0003800000 */
.L_x_3:
        /* <DEDUP_REMOVED lines=16> */
.L_x_6:


//--------------------- .nv.shared.reserved.0     --------------------------
	.section	.nv.shared.reserved.0,"aw",@nobits
	.weak		__nv_reservedSMEM_offset_0_alias
	.size		__nv_reservedSMEM_offset_0_alias, 0, 64
	.other		__nv_reservedSMEM_offset_0_alias,@"STO_CUDA_RESERVED_SHARED STV_DEFAULT"
__nv_reservedSMEM_offset_0_alias:
	.zero		0
	.zero		64


//--------------------- .nv.constant0._Z21saxpyBlocsThreadsKopsifPKfPfi --------------------------
	.section	.nv.constant0._Z21saxpyBlocsThreadsKopsifPKfPfi,"a",@progbits
	.sectionflags	@""
	.align	4
.nv.constant0._Z21saxpyBlocsThreadsKopsifPKfPfi:
	.zero		924


//--------------------- .nv.constant0._Z17saxpyBlocsThreadsifPKfPf --------------------------
	.section	.nv.constant0._Z17saxpyBlocsThreadsifPKfPf,"a",@progbits
	.sectionflags	@""
	.align	4
.nv.constant0._Z17saxpyBlocsThreadsifPKfPf:
	.zero		920


//--------------------- .nv.constant0._Z10saxpyBlocsifPKfPf --------------------------
	.section	.nv.constant0._Z10saxpyBlocsifPKfPf,"a",@progbits
	.sectionflags	@""
	.align	4
.nv.constant0._Z10saxpyBlocsifPKfPf:
	.zero		920


//--------------------- SYMBOLS --------------------------

	.type		.nv.reservedSmem.offset0,@object
	.size		.nv.reservedSmem.offset0,0x4
